	.headerflags	@"EF_CUDA_TEXMODE_UNIFIED EF_CUDA_64BIT_ADDRESS EF_CUDA_ACCELERATORS EF_CUDA_SM90 EF_CUDA_VIRTUAL_SM(EF_CUDA_SM90)"
	.elftype	@"ET_EXEC"


//--------------------- .nv.info                  --------------------------
	.section	.nv.info,"",@"SHT_CUDA_INFO"
	.align	4


	//----- nvinfo : EIATTR_REGCOUNT
	.align		4
        /*0000*/ 	.byte	0x04, 0x2f
        /*0002*/ 	.short	(.L_2 - .L_1)
	.align		4
.L_1:
        /*0004*/ 	.word	index@(triton_per_fused__native_batch_norm_legit_4)
        /*0008*/ 	.word	0x00000018


	//----- nvinfo : EIATTR_MIN_STACK_SIZE
	.align		4
.L_2:
        /*000c*/ 	.byte	0x04, 0x12
        /*000e*/ 	.short	(.L_4 - .L_3)
	.align		4
.L_3:
        /*0010*/ 	.word	index@(triton_per_fused__native_batch_norm_legit_4)
        /*0014*/ 	.word	0x00000000


	//----- nvinfo : EIATTR_FRAME_SIZE
	.align		4
.L_4:
        /*0018*/ 	.byte	0x04, 0x11
        /*001a*/ 	.short	(.L_6 - .L_5)
	.align		4
.L_5:
        /*001c*/ 	.word	index@(triton_per_fused__native_batch_norm_legit_4)
        /*0020*/ 	.word	0x00000000


	//----- nvinfo : EIATTR_MIN_STACK_SIZE
	.align		4
.L_6:
        /*0024*/ 	.byte	0x04, 0x12
        /*0026*/ 	.short	(.L_8 - .L_7)
	.align		4
.L_7:
        /*0028*/ 	.word	index@(triton_per_fused__native_batch_norm_legit_4)
        /*002c*/ 	.word	0x00000000
.L_8:


//--------------------- .nv.info.triton_per_fused__native_batch_norm_legit_4 --------------------------
	.section	.nv.info.triton_per_fused__native_batch_norm_legit_4,"",@"SHT_CUDA_INFO"
	.sectionflags	@""
	.align	4


	//----- nvinfo : EIATTR_CUDA_API_VERSION
	.align		4
        /*0000*/ 	.byte	0x04, 0x37
        /*0002*/ 	.short	(.L_10 - .L_9)
.L_9:
        /*0004*/ 	.word	0x0000007c


	//----- nvinfo : EIATTR_KPARAM_INFO
	.align		4
.L_10:
        /*0008*/ 	.byte	0x04, 0x17
        /*000a*/ 	.short	(.L_12 - .L_11)
.L_11:
        /*000c*/ 	.word	0x00000000
        /*0010*/ 	.short	0x0004
        /*0012*/ 	.short	0x001c
        /*0014*/ 	.byte	0x00, 0xf0, 0x11, 0x00


	//----- nvinfo : EIATTR_KPARAM_INFO
	.align		4
.L_12:
        /*0018*/ 	.byte	0x04, 0x17
        /*001a*/ 	.short	(.L_14 - .L_13)
.L_13:
        /*001c*/ 	.word	0x00000000
        /*0020*/ 	.short	0x0003
        /*0022*/ 	.short	0x0018
        /*0024*/ 	.byte	0x00, 0xf0, 0x11, 0x00


	//----- nvinfo : EIATTR_KPARAM_INFO
	.align		4
.L_14:
        /*0028*/ 	.byte	0x04, 0x17
        /*002a*/ 	.short	(.L_16 - .L_15)
.L_15:
        /*002c*/ 	.word	0x00000000
        /*0030*/ 	.short	0x0002
        /*0032*/ 	.short	0x0010
        /*0034*/ 	.byte	0x00, 0xf4, 0x21, 0x00


	//----- nvinfo : EIATTR_KPARAM_INFO
	.align		4
.L_16:
        /*0038*/ 	.byte	0x04, 0x17
        /*003a*/ 	.short	(.L_18 - .L_17)
.L_17:
        /*003c*/ 	.word	0x00000000
        /*0040*/ 	.short	0x0001
        /*0042*/ 	.short	0x0008
        /*0044*/ 	.byte	0x00, 0xf4, 0x21, 0x00


	//----- nvinfo : EIATTR_KPARAM_INFO
	.align		4
.L_18:
        /*0048*/ 	.byte	0x04, 0x17
        /*004a*/ 	.short	(.L_20 - .L_19)
.L_19:
        /*004c*/ 	.word	0x00000000
        /*0050*/ 	.short	0x0000
        /*0052*/ 	.short	0x0000
        /*0054*/ 	.byte	0x00, 0xf4, 0x21, 0x00


	//----- nvinfo : EIATTR_SPARSE_MMA_MASK
	.align		4
.L_20:
        /*0058*/ 	.byte	0x03, 0x50
        /*005a*/ 	.short	0x0000


	//----- nvinfo : EIATTR_MAXREG_COUNT
	.align		4
        /*005c*/ 	.byte	0x03, 0x1b
        /*005e*/ 	.short	0x00ff


	//----- nvinfo : EIATTR_COOP_GROUP_MASK_REGIDS
	.align		4
        /*0060*/ 	.byte	0x04, 0x29
        /*0062*/ 	.short	(.L_22 - .L_21)


	//   ....[0]....
.L_21:
        /*0064*/ 	.word	0xffffffff


	//   ....[1]....
        /*0068*/ 	.word	0xffffffff


	//   ....[2]....
        /*006c*/ 	.word	0xffffffff


	//   ....[3]....
        /*0070*/ 	.word	0xffffffff


	//   ....[4]....
        /*0074*/ 	.word	0xffffffff


	//   ....[5]....
        /*0078*/ 	.word	0xffffffff


	//   ....[6]....
        /*007c*/ 	.word	0xffffffff


	//   ....[7]....
        /*0080*/ 	.word	0xffffffff


	//   ....[8]....
        /*0084*/ 	.word	0xffffffff


	//   ....[9]....
        /*0088*/ 	.word	0xffffffff


	//   ....[10]....
        /*008c*/ 	.word	0xffffffff


	//   ....[11]....
        /*0090*/ 	.word	0xffffffff


	//   ....[12]....
        /*0094*/ 	.word	0xffffffff


	//   ....[13]....
        /*0098*/ 	.word	0xffffffff


	//----- nvinfo : EIATTR_COOP_GROUP_INSTR_OFFSETS
	.align		4
.L_22:
        /*009c*/ 	.byte	0x04, 0x28
        /*009e*/ 	.short	(.L_24 - .L_23)


	//   ....[0]....
.L_23:
        /*00a0*/ 	.word	0x00000230


	//   ....[1]....
        /*00a4*/ 	.word	0x00000240


	//   ....[2]....
        /*00a8*/ 	.word	0x00000290


	//   ....[3]....
        /*00ac*/ 	.word	0x000002b0


	//   ....[4]....
        /*00b0*/ 	.word	0x000002f0


	//   ....[5]....
        /*00b4*/ 	.word	0x00000300


	//   ....[6]....
        /*00b8*/ 	.word	0x00000380


	//   ....[7]....
        /*00bc*/ 	.word	0x00000440


	//   ....[8]....
        /*00c0*/ 	.word	0x00000450


	//   ....[9]....
        /*00c4*/ 	.word	0x00000490


	//   ....[10]....
        /*00c8*/ 	.word	0x000004b0


	//   ....[11]....
        /*00cc*/ 	.word	0x00000500


	//   ....[12]....
        /*00d0*/ 	.word	0x00000520


	//   ....[13]....
        /*00d4*/ 	.word	0x000005f0


	//----- nvinfo : EIATTR_EXIT_INSTR_OFFSETS
	.align		4
.L_24:
        /*00d8*/ 	.byte	0x04, 0x1c
        /*00da*/ 	.short	(.L_26 - .L_25)


	//   ....[0]....
.L_25:
        /*00dc*/ 	.word	0x00000750


	//   ....[1]....
        /*00e0*/ 	.word	0x00000780


	//----- nvinfo : EIATTR_REQNTID
	.align		4
.L_26:
        /*00e4*/ 	.byte	0x04, 0x10
        /*00e6*/ 	.short	(.L_28 - .L_27)
.L_27:
        /*00e8*/ 	.word	0x00000040
        /*00ec*/ 	.word	0x00000001
        /*00f0*/ 	.word	0x00000001


	//----- nvinfo : EIATTR_CBANK_PARAM_SIZE
	.align		4
.L_28:
        /*00f4*/ 	.byte	0x03, 0x19
        /*00f6*/ 	.short	0x0020


	//----- nvinfo : EIATTR_PARAM_CBANK
	.align		4
        /*00f8*/ 	.byte	0x04, 0x0a
        /*00fa*/ 	.short	(.L_30 - .L_29)
	.align		4
.L_29:
        /*00fc*/ 	.word	index@(.nv.constant0.triton_per_fused__native_batch_norm_legit_4)
        /*0100*/ 	.short	0x0210
        /*0102*/ 	.short	0x0020


	//----- nvinfo : EIATTR_SW_WAR
	.align		4
.L_30:
        /*0104*/ 	.byte	0x04, 0x36
        /*0106*/ 	.short	(.L_32 - .L_31)
.L_31:
        /*0108*/ 	.word	0x00000008
.L_32:


//--------------------- .nv.callgraph             --------------------------
	.section	.nv.callgraph,"",@"SHT_CUDA_CALLGRAPH"
	.align	4
	.sectionentsize	8
	.align		4
        /*0000*/ 	.word	0x00000000
	.align		4
        /*0004*/ 	.word	0xffffffff
	.align		4
        /*0008*/ 	.word	0x00000000
	.align		4
        /*000c*/ 	.word	0xfffffffe
	.align		4
        /*0010*/ 	.word	0x00000000
	.align		4
        /*0014*/ 	.word	0xfffffffd
	.align		4
        /*0018*/ 	.word	0x00000000
	.align		4
        /*001c*/ 	.word	0xfffffffc


//--------------------- .nv.constant4             --------------------------
	.section	.nv.constant4,"a",@progbits
	.align	8
	.align		8
.nv.constant4:
        /*0000*/ 	.dword	_$_str


//--------------------- .text.triton_per_fused__native_batch_norm_legit_4 --------------------------
	.section	.text.triton_per_fused__native_batch_norm_legit_4,"ax",@progbits
	.sectionflags	@"SHF_BARRIERS=1"
	.align	128
        .global         triton_per_fused__native_batch_norm_legit_4
        .type           triton_per_fused__native_batch_norm_legit_4,@function
        .size           triton_per_fused__native_batch_norm_legit_4,(.L_x_1 - triton_per_fused__native_batch_norm_legit_4)
        .other          triton_per_fused__native_batch_norm_legit_4,@"STO_CUDA_ENTRY STV_DEFAULT"
triton_per_fused__native_batch_norm_legit_4:
.text.triton_per_fused__native_batch_norm_legit_4:
[----:B------:R-:W0:Y:S02]  /*0000*/  LDC R1, c[0x0][0x28] ;  /* 0x00000a00ff017b82 */ /* 0x000e240000000800 */
[----:B------:R-:W1:Y:S01]  /*0010*/  S2R R3, SR_TID.X ;  /* 0x0000000000037919 */ /* 0x000e620000002100 */
[----:B------:R-:W2:Y:S01]  /*0020*/  LDC.64 R4, c[0x0][0x218] ;  /* 0x00008600ff047b82 */ /* 0x000ea20000000a00 */
[----:B------:R-:W-:Y:S01]  /*0030*/  ULDC.64 UR6, c[0x0][0x208] ;  /* 0x0000820000067ab9 */ /* 0x000fe20000000a00 */
[----:B------:R-:W3:Y:S01]  /*0040*/  S2R R0, SR_CTAID.X ;  /* 0x0000000000007919 */ /* 0x000ee20000002500 */
[C---:B-1----:R-:W-:Y:S02]  /*0050*/  IMAD.SHL.U32 R7, R3.reuse, 0x2, RZ ;  /* 0x0000000203077824 */ /* 0x042fe400078e00ff */
[----:B------:R-:W-:Y:S02]  /*0060*/  IMAD.SHL.U32 R9, R3, 0x40, RZ ;  /* 0x0000004003097824 */ /* 0x000fe400078e00ff */
[----:B---3--:R-:W-:Y:S01]  /*0070*/  IMAD.SHL.U32 R0, R0, 0x8, RZ ;  /* 0x0000000800007824 */ /* 0x008fe200078e00ff */
[----:B------:R-:W-:Y:S02]  /*0080*/  LOP3.LUT R7, R7, 0x6, RZ, 0xc0, !PT ;  /* 0x0000000607077812 */ /* 0x000fe400078ec0ff */
[----:B------:R-:W-:-:S02]  /*0090*/  LOP3.LUT R9, R9, 0xf00, RZ, 0xc0, !PT ;  /* 0x00000f0009097812 */ /* 0x000fc400078ec0ff */
[----:B------:R-:W-:-:S04]  /*00a0*/  LOP3.LUT R8, R0, R7, RZ, 0xfc, !PT ;  /* 0x0000000700087212 */ /* 0x000fc800078efcff */
[----:B------:R-:W-:Y:S02]  /*00b0*/  SHF.R.S32.HI R11, RZ, 0x1f, R8 ;  /* 0x0000001fff0b7819 */ /* 0x000fe40000011408 */
[----:B------:R-:W-:Y:S02]  /*00c0*/  ISETP.GE.AND P1, PT, R8, 0x400, PT ;  /* 0x000004000800780c */ /* 0x000fe40003f26270 */
[----:B------:R-:W-:-:S04]  /*00d0*/  LEA.HI R11, R11, R8, RZ, 0x8 ;  /* 0x000000080b0b7211 */ /* 0x000fc800078f40ff */
[C---:B------:R-:W-:Y:S01]  /*00e0*/  LOP3.LUT R10, R11.reuse, 0xffffff00, RZ, 0xc0, !PT ;  /* 0xffffff000b0a7812 */ /* 0x040fe200078ec0ff */
[----:B------:R-:W-:-:S03]  /*00f0*/  IMAD.SHL.U32 R11, R11, 0x10, RZ ;  /* 0x000000100b0b7824 */ /* 0x000fc600078e00ff */
[----:B------:R-:W-:Y:S02]  /*0100*/  IADD3 R10, R9, R8, -R10 ;  /* 0x00000008090a7210 */ /* 0x000fe40007ffe80a */
[----:B------:R-:W-:-:S05]  /*0110*/  LOP3.LUT R11, R11, 0xfffff000, RZ, 0xc0, !PT ;  /* 0xfffff0000b0b7812 */ /* 0x000fca00078ec0ff */
[----:B------:R-:W-:Y:S01]  /*0120*/  IMAD.IADD R9, R11, 0x1, R10 ;  /* 0x000000010b097824 */ /* 0x000fe200078e020a */
[----:B------:R-:W-:-:S03]  /*0130*/  CS2R R10, SRZ ;  /* 0x00000000000a7805 */ /* 0x000fc6000001ff00 */
[----:B--2---:R-:W-:-:S05]  /*0140*/  IMAD.WIDE R8, R9, 0x4, R4 ;  /* 0x0000000409087825 */ /* 0x004fca00078e0204 */
[----:B------:R1:W2:Y:S01]  /*0150*/  @!P1 LDG.E.64 R10, desc[UR6][R8.64] ;  /* 0x00000006080a9981 */ /* 0x0002a2000c1e1b00 */
[----:B------:R-:W3:Y:S01]  /*0160*/  S2UR UR5, SR_CgaCtaId ;  /* 0x00000000000579c3 */ /* 0x000ee20000008800 */
[----:B------:R-:W-:Y:S01]  /*0170*/  UMOV UR4, 0x400 ;  /* 0x0000040000047882 */ /* 0x000fe20000000000 */
[C---:B------:R-:W-:Y:S02]  /*0180*/  ISETP.GE.AND P2, PT, R3.reuse, 0x10, PT ;  /* 0x000000100300780c */ /* 0x040fe40003f46270 */
[----:B-1----:R-:W-:-:S04]  /*0190*/  LOP3.LUT R8, R3, 0x1f, RZ, 0xc0, !PT ;  /* 0x0000001f03087812 */ /* 0x002fc800078ec0ff */
[----:B------:R-:W-:Y:S02]  /*01a0*/  ISETP.GE.U32.AND P3, PT, R8, 0x4, PT ;  /* 0x000000040800780c */ /* 0x000fe40003f66070 */
[----:B------:R-:W-:-:S04]  /*01b0*/  LOP3.LUT R8, R3, 0x1, RZ, 0xc0, !PT ;  /* 0x0000000103087812 */ /* 0x000fc800078ec0ff */
[----:B------:R-:W-:-:S04]  /*01c0*/  ISETP.NE.U32.AND P0, PT, R8, 0x1, PT ;  /* 0x000000010800780c */ /* 0x000fc80003f05070 */
[----:B------:R-:W-:Y:S01]  /*01d0*/  ISETP.LT.AND P0, PT, R3, 0x10, P0 ;  /* 0x000000100300780c */ /* 0x000fe20000701270 */
[----:B---3--:R-:W-:Y:S01]  /*01e0*/  UPRMT UR4, UR5, 0x654, UR4 ;  /* 0x0000065405047896 */ /* 0x008fe20008000004 */
[----:B--2---:R-:W-:Y:S02]  /*01f0*/  SEL R5, R10, RZ, !P1 ;  /* 0x000000ff0a057207 */ /* 0x004fe40004800000 */
[----:B------:R-:W-:Y:S02]  /*0200*/  SEL R4, R11, RZ, !P1 ;  /* 0x000000ff0b047207 */ /* 0x000fe40004800000 */
[----:B------:R-:W-:Y:S02]  /*0210*/  FSEL R10, R5, RZ, !P1 ;  /* 0x000000ff050a7208 */ /* 0x000fe40004800000 */
[----:B------:R-:W-:-:S03]  /*0220*/  FSEL R11, R4, RZ, !P1 ;  /* 0x000000ff040b7208 */ /* 0x000fc60004800000 */
[----:B------:R-:W1:Y:S04]  /*0230*/  SHFL.BFLY PT, R13, R10, 0x10, 0x1f ;  /* 0x0e001f000a0d7f89 */ /* 0x000e6800000e0000 */
[----:B------:R-:W2:Y:S01]  /*0240*/  SHFL.BFLY PT, R12, R11, 0x10, 0x1f ;  /* 0x0e001f000b0c7f89 */ /* 0x000ea200000e0000 */
[----:B-1----:R-:W-:Y:S01]  /*0250*/  FADD R13, R10, R13 ;  /* 0x0000000d0a0d7221 */ /* 0x002fe20000000000 */
[----:B------:R-:W-:Y:S01]  /*0260*/  SHF.R.U32.HI R10, RZ, 0x3, R3 ;  /* 0x00000003ff0a7819 */ /* 0x000fe20000011603 */
[----:B--2---:R-:W-:Y:S01]  /*0270*/  FADD R14, R11, R12 ;  /* 0x0000000c0b0e7221 */ /* 0x004fe20000000000 */
[----:B------:R-:W-:Y:S02]  /*0280*/  IMAD.SHL.U32 R11, R7, 0x8, RZ ;  /* 0x00000008070b7824 */ /* 0x000fe400078e00ff */
[----:B------:R-:W1:Y:S01]  /*0290*/  SHFL.BFLY PT, R12, R13, 0x8, 0x1f ;  /* 0x0d001f000d0c7f89 */ /* 0x000e6200000e0000 */
[----:B------:R-:W-:-:S03]  /*02a0*/  LOP3.LUT R10, R10, 0x4, RZ, 0xc0, !PT ;  /* 0x000000040a0a7812 */ /* 0x000fc600078ec0ff */
[----:B------:R-:W2:Y:S01]  /*02b0*/  SHFL.BFLY PT, R15, R14, 0x8, 0x1f ;  /* 0x0d001f000e0f7f89 */ /* 0x000ea200000e0000 */
[----:B-1----:R-:W-:Y:S01]  /*02c0*/  FADD R12, R13, R12 ;  /* 0x0000000c0d0c7221 */ /* 0x002fe20000000000 */
[----:B------:R-:W-:Y:S01]  /*02d0*/  LEA R13, R3, UR4, 0x2 ;  /* 0x00000004030d7c11 */ /* 0x000fe2000f8e10ff */
[----:B--2---:R-:W-:-:S03]  /*02e0*/  FADD R15, R14, R15 ;  /* 0x0000000f0e0f7221 */ /* 0x004fc60000000000 */
[----:B------:R-:W1:Y:S04]  /*02f0*/  SHFL.BFLY PT, R9, R12, 0x4, 0x1f ;  /* 0x0c801f000c097f89 */ /* 0x000e6800000e0000 */
[----:B------:R-:W2:Y:S01]  /*0300*/  SHFL.BFLY PT, R16, R15, 0x4, 0x1f ;  /* 0x0c801f000f107f89 */ /* 0x000ea200000e0000 */
[----:B-1----:R-:W-:Y:S01]  /*0310*/  FADD R17, R12, R9 ;  /* 0x000000090c117221 */ /* 0x002fe20000000000 */
[----:B------:R-:W-:Y:S01]  /*0320*/  LOP3.LUT R12, R11, R10, RZ, 0xfc, !PT ;  /* 0x0000000a0b0c7212 */ /* 0x000fe200078efcff */
[----:B--2---:R-:W-:-:S04]  /*0330*/  FADD R15, R15, R16 ;  /* 0x000000100f0f7221 */ /* 0x004fc80000000000 */
[----:B------:R-:W-:Y:S04]  /*0340*/  @!P3 STS [R12+UR4], R17 ;  /* 0x000000110c00b988 */ /* 0x000fe80008000804 */
[----:B------:R-:W-:Y:S01]  /*0350*/  @!P3 STS [R12+UR4+0x8], R15 ;  /* 0x0000080f0c00b988 */ /* 0x000fe20008000804 */
[----:B------:R-:W-:Y:S06]  /*0360*/  BAR.SYNC.DEFER_BLOCKING 0x0 ;  /* 0x0000000000007b1d */ /* 0x000fec0000010000 */
[----:B------:R-:W1:Y:S04]  /*0370*/  @!P2 LDS R6, [R13] ;  /* 0x000000000d06a984 */ /* 0x000e680000000800 */
[----:B-1----:R-:W1:Y:S02]  /*0380*/  SHFL.BFLY PT, R9, R6, 0x1, 0x1f ;  /* 0x0c201f0006097f89 */ /* 0x002e6400000e0000 */
[----:B-1----:R-:W-:-:S05]  /*0390*/  FADD R14, R6, R9 ;  /* 0x00000009060e7221 */ /* 0x002fca0000000000 */
[----:B------:R-:W-:Y:S01]  /*03a0*/  @P0 STS [R13], R14 ;  /* 0x0000000e0d000388 */ /* 0x000fe20000000800 */
[----:B------:R-:W-:Y:S06]  /*03b0*/  BAR.SYNC.DEFER_BLOCKING 0x0 ;  /* 0x0000000000007b1d */ /* 0x000fec0000010000 */
[----:B------:R-:W1:Y:S04]  /*03c0*/  LDS R8, [R11+UR4] ;  /* 0x000000040b087984 */ /* 0x000e680008000800 */
[----:B------:R-:W2:Y:S01]  /*03d0*/  LDS R9, [R11+UR4+0x8] ;  /* 0x000008040b097984 */ /* 0x000ea20008000800 */
[----:B-1----:R-:W-:Y:S01]  /*03e0*/  FFMA R5, R8, -0.0625, R5 ;  /* 0xbd80000008057823 */ /* 0x002fe20000000005 */
[----:B--2---:R-:W-:-:S03]  /*03f0*/  FFMA R4, R9, -0.0625, R4 ;  /* 0xbd80000009047823 */ /* 0x004fc60000000004 */
[----:B------:R-:W-:Y:S01]  /*0400*/  FMUL R5, R5, R5 ;  /* 0x0000000505057220 */ /* 0x000fe20000400000 */
[----:B------:R-:W-:-:S04]  /*0410*/  FMUL R4, R4, R4 ;  /* 0x0000000404047220 */ /* 0x000fc80000400000 */
[----:B------:R-:W-:Y:S02]  /*0420*/  FSEL R5, R5, RZ, !P1 ;  /* 0x000000ff05057208 */ /* 0x000fe40004800000 */
[----:B------:R-:W-:-:S03]  /*0430*/  FSEL R15, R4, RZ, !P1 ;  /* 0x000000ff040f7208 */ /* 0x000fc60004800000 */
[----:B------:R-:W1:Y:S04]  /*0440*/  SHFL.BFLY PT, R4, R5, 0x10, 0x1f ;  /* 0x0e001f0005047f89 */ /* 0x000e6800000e0000 */
[----:B------:R-:W2:Y:S01]  /*0450*/  SHFL.BFLY PT, R6, R15, 0x10, 0x1f ;  /* 0x0e001f000f067f89 */ /* 0x000ea200000e0000 */
[----:B-1----:R-:W-:Y:S01]  /*0460*/  FADD R16, R5, R4 ;  /* 0x0000000405107221 */ /* 0x002fe20000000000 */
[----:B------:R-:W-:Y:S01]  /*0470*/  LOP3.LUT R4, R3, 0x7, RZ, 0xc0, !PT ;  /* 0x0000000703047812 */ /* 0x000fe200078ec0ff */
[----:B--2---:R-:W-:-:S03]  /*0480*/  FADD R18, R15, R6 ;  /* 0x000000060f127221 */ /* 0x004fc60000000000 */
[----:B------:R-:W1:Y:S01]  /*0490*/  SHFL.BFLY PT, R17, R16, 0x8, 0x1f ;  /* 0x0d001f0010117f89 */ /* 0x000e6200000e0000 */
[----:B------:R-:W-:-:S03]  /*04a0*/  VIADD R6, R11, UR4 ;  /* 0x000000040b067c36 */ /* 0x000fc60008000000 */
[----:B------:R-:W2:Y:S01]  /*04b0*/  SHFL.BFLY PT, R19, R18, 0x8, 0x1f ;  /* 0x0d001f0012137f89 */ /* 0x000ea200000e0000 */
[----:B------:R-:W-:Y:S01]  /*04c0*/  IMAD R5, R7, -0x4, R6 ;  /* 0xfffffffc07057824 */ /* 0x000fe200078e0206 */
[----:B------:R-:W-:Y:S01]  /*04d0*/  BAR.SYNC.DEFER_BLOCKING 0x0 ;  /* 0x0000000000007b1d */ /* 0x000fe20000010000 */
[----:B-1----:R-:W-:Y:S01]  /*04e0*/  FADD R17, R16, R17 ;  /* 0x0000001110117221 */ /* 0x002fe20000000000 */
[----:B--2---:R-:W-:-:S04]  /*04f0*/  FADD R19, R18, R19 ;  /* 0x0000001312137221 */ /* 0x004fc80000000000 */
[----:B------:R-:W1:Y:S04]  /*0500*/  SHFL.BFLY PT, R14, R17, 0x4, 0x1f ;  /* 0x0c801f00110e7f89 */ /* 0x000e6800000e0000 */
[----:B------:R2:W-:Y:S04]  /*0510*/  STS.64 [R5], R8 ;  /* 0x0000000805007388 */ /* 0x0005e80000000a00 */
[----:B------:R-:W3:Y:S01]  /*0520*/  SHFL.BFLY PT, R20, R19, 0x4, 0x1f ;  /* 0x0c801f0013147f89 */ /* 0x000ee200000e0000 */
[----:B--2---:R-:W2:Y:S01]  /*0530*/  LDC.64 R8, c[0x0][0x220] ;  /* 0x00008800ff087b82 */ /* 0x004ea20000000a00 */
[----:B-1----:R-:W-:-:S07]  /*0540*/  FADD R15, R17, R14 ;  /* 0x0000000e110f7221 */ /* 0x002fce0000000000 */
[----:B------:R-:W-:Y:S01]  /*0550*/  BAR.SYNC.DEFER_BLOCKING 0x0 ;  /* 0x0000000000007b1d */ /* 0x000fe20000010000 */
[----:B------:R-:W-:Y:S01]  /*0560*/  LEA R14, R4, UR4, 0x2 ;  /* 0x00000004040e7c11 */ /* 0x000fe2000f8e10ff */
[----:B---3--:R-:W-:-:S04]  /*0570*/  FADD R21, R19, R20 ;  /* 0x0000001413157221 */ /* 0x008fc80000000000 */
[----:B------:R-:W-:Y:S02]  /*0580*/  LDS R4, [R14] ;  /* 0x000000000e047984 */ /* 0x000fe40000000800 */
[----:B------:R-:W-:Y:S06]  /*0590*/  BAR.SYNC.DEFER_BLOCKING 0x0 ;  /* 0x0000000000007b1d */ /* 0x000fec0000010000 */
[----:B------:R1:W-:Y:S04]  /*05a0*/  @!P3 STS [R12+UR4], R15 ;  /* 0x0000000f0c00b988 */ /* 0x0003e80008000804 */
[----:B------:R-:W-:Y:S01]  /*05b0*/  @!P3 STS [R12+UR4+0x8], R21 ;  /* 0x000008150c00b988 */ /* 0x000fe20008000804 */
[----:B------:R-:W-:Y:S01]  /*05c0*/  BAR.SYNC.DEFER_BLOCKING 0x0 ;  /* 0x0000000000007b1d */ /* 0x000fe20000010000 */
[----:B-1----:R-:W-:-:S05]  /*05d0*/  IMAD.MOV.U32 R15, RZ, RZ, 0x3d800000 ;  /* 0x3d800000ff0f7424 */ /* 0x002fca00078e00ff */
[----:B------:R-:W1:Y:S04]  /*05e0*/  @!P2 LDS R2, [R13] ;  /* 0x000000000d02a984 */ /* 0x000e680000000800 */
[----:B-1----:R-:W1:Y:S02]  /*05f0*/  SHFL.BFLY PT, R7, R2, 0x1, 0x1f ;  /* 0x0c201f0002077f89 */ /* 0x002e6400000e0000 */
[----:B-1----:R-:W-:Y:S01]  /*0600*/  FADD R16, R2, R7 ;  /* 0x0000000702107221 */ /* 0x002fe20000000000 */
[----:B------:R-:W-:Y:S01]  /*0610*/  SHF.R.U32.HI R2, RZ, 0x3, R3 ;  /* 0x00000003ff027819 */ /* 0x000fe20000011603 */
[----:B------:R-:W1:Y:S03]  /*0620*/  LDC.64 R6, c[0x0][0x210] ;  /* 0x00008400ff067b82 */ /* 0x000e660000000a00 */
[----:B------:R3:W-:Y:S05]  /*0630*/  @P0 STS [R13], R16 ;  /* 0x000000100d000388 */ /* 0x0007ea0000000800 */
[----:B------:R-:W-:Y:S01]  /*0640*/  BAR.SYNC.DEFER_BLOCKING 0x0 ;  /* 0x0000000000007b1d */ /* 0x000fe20000010000 */
[----:B---3--:R-:W-:-:S04]  /*0650*/  SGXT.U32 R13, R2, 0x2 ;  /* 0x00000002020d781a */ /* 0x008fc80000000000 */
[----:B------:R-:W-:Y:S01]  /*0660*/  LOP3.LUT P0, RZ, R10, R13, RZ, 0xfc, !PT ;  /* 0x0000000d0aff7212 */ /* 0x000fe2000780fcff */
[----:B------:R-:W-:Y:S04]  /*0670*/  LDS R18, [R11+UR4] ;  /* 0x000000040b127984 */ /* 0x000fe80008000800 */
[----:B------:R3:W4:Y:S01]  /*0680*/  LDS R19, [R11+UR4+0x8] ;  /* 0x000008040b137984 */ /* 0x0007220008000800 */
[----:B------:R-:W-:Y:S01]  /*0690*/  BAR.SYNC.DEFER_BLOCKING 0x0 ;  /* 0x0000000000007b1d */ /* 0x000fe20000010000 */
[----:B---3--:R-:W-:-:S04]  /*06a0*/  LOP3.LUT R11, R0, 0x7, R3, 0xf8, !PT ;  /* 0x00000007000b7812 */ /* 0x008fc800078ef803 */
[C---:B------:R-:W-:Y:S01]  /*06b0*/  ISETP.LT.AND P0, PT, R11.reuse, 0x400, !P0 ;  /* 0x000004000b00780c */ /* 0x040fe20004701270 */
[----:B-1----:R-:W-:-:S04]  /*06c0*/  IMAD.WIDE R2, R11, 0x4, R6 ;  /* 0x000000040b027825 */ /* 0x002fc800078e0206 */
[----:B--2---:R-:W-:Y:S01]  /*06d0*/  IMAD.WIDE R6, R11, 0x4, R8 ;  /* 0x000000040b067825 */ /* 0x004fe200078e0208 */
[----:B----4-:R-:W-:Y:S01]  /*06e0*/  STS.64 [R5], R18 ;  /* 0x0000001205007388 */ /* 0x010fe20000000a00 */
[----:B------:R-:W-:Y:S06]  /*06f0*/  BAR.SYNC.DEFER_BLOCKING 0x0 ;  /* 0x0000000000007b1d */ /* 0x000fec0000010000 */
[----:B------:R-:W1:Y:S02]  /*0700*/  LDS R14, [R14] ;  /* 0x000000000e0e7984 */ /* 0x000e640000000800 */
[----:B-1----:R-:W-:-:S04]  /*0710*/  FFMA R12, R14, R15, 9.9999997473787516356e-06 ;  /* 0x3727c5ac0e0c7423 */ /* 0x002fc8000000000f */
[----:B------:R-:W1:Y:S01]  /*0720*/  MUFU.RSQ R5, R12 ;  /* 0x0000000c00057308 */ /* 0x000e620000001400 */
[----:B------:R-:W-:Y:S06]  /*0730*/  BAR.SYNC.DEFER_BLOCKING 0x0 ;  /* 0x0000000000007b1d */ /* 0x000fec0000010000 */
[----:B-1----:R1:W-:Y:S01]  /*0740*/  @P0 STG.E desc[UR6][R2.64], R5 ;  /* 0x0000000502000986 */ /* 0x0023e2000c101906 */
[----:B------:R-:W-:Y:S05]  /*0750*/  @!P0 EXIT ;  /* 0x000000000000894d */ /* 0x000fea0003800000 */
[----:B-1----:R-:W-:-:S05]  /*0760*/  FMUL R3, R4, 0.0625 ;  /* 0x3d80000004037820 */ /* 0x002fca0000400000 */
[----:B------:R-:W-:Y:S01]  /*0770*/  STG.E desc[UR6][R6.64], R3 ;  /* 0x0000000306007986 */ /* 0x000fe2000c101906 */
[----:B------:R-:W-:Y:S05]  /*0780*/  EXIT ;  /* 0x000000000000794d */ /* 0x000fea0003800000 */
.L_x_0:
[----:B------:R-:W-:-:S00]  /*0790*/  BRA `(.L_x_0) ;  /* 0xfffffffc00fc7947 */ /* 0x000fc0000383ffff */
[----:B------:R-:W-:-:S00]  /*07a0*/  NOP ;  /* 0x0000000000007918 */ /* 0x000fc00000000000 */
        /* <DEDUP_REMOVED lines=13> */
.L_x_1:


//--------------------- .nv.global.init           --------------------------
	.section	.nv.global.init,"aw",@progbits
.nv.global.init:
	.type		_$_str,@object
	.size		_$_str,(.L_0 - _$_str)
_$_str:
        /*0000*/ 	.byte	0x5f, 0x5f, 0x43, 0x55, 0x44, 0x41, 0x5f, 0x46, 0x54, 0x5a, 0x00
.L_0:


//--------------------- .nv.shared.triton_per_fused__native_batch_norm_legit_4 --------------------------
	.section	.nv.shared.triton_per_fused__native_batch_norm_legit_4,"aw",@nobits
	.sectionflags	@""
	.align	16
	.zero		1024


//--------------------- .nv.constant0.triton_per_fused__native_batch_norm_legit_4 --------------------------
	.section	.nv.constant0.triton_per_fused__native_batch_norm_legit_4,"a",@progbits
	.sectionflags	@""
	.align	4
.nv.constant0.triton_per_fused__native_batch_norm_legit_4:
	.zero		560
